//
// Generated by NVIDIA NVVM Compiler
//
// Compiler Build ID: CL-36424714
// Cuda compilation tools, release 13.0, V13.0.88
// Based on NVVM 20.0.0
//

.version 9.0
.target sm_100
.address_size 64

	// .globl	_Z21calcolaProdEsternoGPUPiS_S_iii

.visible .entry _Z21calcolaProdEsternoGPUPiS_S_iii(
	.param .u64 .ptr .align 1 _Z21calcolaProdEsternoGPUPiS_S_iii_param_0,
	.param .u64 .ptr .align 1 _Z21calcolaProdEsternoGPUPiS_S_iii_param_1,
	.param .u64 .ptr .align 1 _Z21calcolaProdEsternoGPUPiS_S_iii_param_2,
	.param .u32 _Z21calcolaProdEsternoGPUPiS_S_iii_param_3,
	.param .u32 _Z21calcolaProdEsternoGPUPiS_S_iii_param_4,
	.param .u32 _Z21calcolaProdEsternoGPUPiS_S_iii_param_5
)
{
	.reg .pred 	%p<4>;
	.reg .b32 	%r<18>;
	.reg .b64 	%rd<13>;

	ld.param.u64 	%rd1, [_Z21calcolaProdEsternoGPUPiS_S_iii_param_0];
	ld.param.u64 	%rd2, [_Z21calcolaProdEsternoGPUPiS_S_iii_param_1];
	ld.param.u64 	%rd3, [_Z21calcolaProdEsternoGPUPiS_S_iii_param_2];
	ld.param.u32 	%r4, [_Z21calcolaProdEsternoGPUPiS_S_iii_param_3];
	ld.param.u32 	%r5, [_Z21calcolaProdEsternoGPUPiS_S_iii_param_4];
	ld.param.u32 	%r3, [_Z21calcolaProdEsternoGPUPiS_S_iii_param_5];
	mov.u32 	%r7, %tid.x;
	mov.u32 	%r8, %ntid.x;
	mov.u32 	%r9, %ctaid.x;
	mad.lo.s32 	%r1, %r8, %r9, %r7;
	mov.u32 	%r10, %tid.y;
	mov.u32 	%r11, %ntid.y;
	mov.u32 	%r12, %ctaid.y;
	mad.lo.s32 	%r13, %r11, %r12, %r10;
	setp.ge.s32 	%p1, %r1, %r4;
	setp.ge.s32 	%p2, %r13, %r5;
	or.pred  	%p3, %p1, %p2;
	@%p3 bra 	$L__BB0_2;
	cvta.to.global.u64 	%rd4, %rd1;
	cvta.to.global.u64 	%rd5, %rd2;
	cvta.to.global.u64 	%rd6, %rd3;
	mul.wide.s32 	%rd7, %r1, 4;
	add.s64 	%rd8, %rd4, %rd7;
	ld.global.u32 	%r14, [%rd8];
	mul.wide.u32 	%rd9, %r13, 4;
	add.s64 	%rd10, %rd5, %rd9;
	ld.global.u32 	%r15, [%rd10];
	mul.lo.s32 	%r16, %r15, %r14;
	mad.lo.s32 	%r17, %r3, %r1, %r13;
	mul.wide.s32 	%rd11, %r17, 4;
	add.s64 	%rd12, %rd6, %rd11;
	st.global.u32 	[%rd12], %r16;
$L__BB0_2:
	ret;

}


// ===== COMPILED SASS (sm_100) =====

	.target	sm_100

	.elftype	@"ET_EXEC"


//--------------------- .note.nv.tkinfo           --------------------------
	.section	.note.nv.tkinfo,"",@"SHT_NOTE"
	.sectionflags	@"SHF_NOTE_NV_TKINFO"
	.tkinfo
        /*0018*/ 	.word	0x00000002
        /*0030*/ 	.string	""
        /*0030*/ 	.string	"ptxas"
        /*0030*/ 	.string	"Cuda compilation tools, release 13.0, V13.0.88"
        /*0030*/ 	.string	"Build cuda_13.0.r13.0/compiler.36424714_0"
        /*0030*/ 	.string	"-arch sm_100 -m 64 "



//--------------------- .note.nv.cuinfo           --------------------------
	.section	.note.nv.cuinfo,"",@"SHT_NOTE"
	.sectionflags	@"SHF_NOTE_NV_CUINFO"
        /*0018*/ 	.short	0x0002
        /*001a*/ 	.short	0x0064
        /*001c*/ 	.short	0x0082
	.zero		2


//--------------------- .nv.info                  --------------------------
	.section	.nv.info,"",@"SHT_CUDA_INFO"
	.align	4


	//----- nvinfo : EIATTR_REGCOUNT
	.align		4
        /*0000*/ 	.byte	0x04, 0x2f
        /*0002*/ 	.short	(.L_1 - .L_0)
	.align		4
.L_0:
        /*0004*/ 	.word	index@(_Z21calcolaProdEsternoGPUPiS_S_iii)
        /*0008*/ 	.word	0x0000000c


	//----- nvinfo : EIATTR_FRAME_SIZE
	.align		4
.L_1:
        /*000c*/ 	.byte	0x04, 0x11
        /*000e*/ 	.short	(.L_3 - .L_2)
	.align		4
.L_2:
        /*0010*/ 	.word	index@(_Z21calcolaProdEsternoGPUPiS_S_iii)
        /*0014*/ 	.word	0x00000000


	//----- nvinfo : EIATTR_MIN_STACK_SIZE
	.align		4
.L_3:
        /*0018*/ 	.byte	0x04, 0x12
        /*001a*/ 	.short	(.L_5 - .L_4)
	.align		4
.L_4:
        /*001c*/ 	.word	index@(_Z21calcolaProdEsternoGPUPiS_S_iii)
        /*0020*/ 	.word	0x00000000
.L_5:


//--------------------- .nv.compat                --------------------------
	.section	.nv.compat,"",@"SHT_CUDA_COMPAT_INFO"
	.align	4
        /*0000*/ 	.byte	0x02, 0x09, 0x00, 0x00, 0x02, 0x02, 0x01, 0x00, 0x02, 0x05, 0x05, 0x00, 0x03, 0x07, 0x01, 0x01
        /*0010*/ 	.byte	0x02, 0x03, 0x00, 0x00, 0x02, 0x06, 0x01, 0x00, 0x04, 0x0b, 0x08, 0x00, 0x09, 0x00, 0x00, 0x00
        /*0020*/ 	.byte	0x00, 0x00, 0x00, 0x00


//--------------------- .nv.info._Z21calcolaProdEsternoGPUPiS_S_iii --------------------------
	.section	.nv.info._Z21calcolaProdEsternoGPUPiS_S_iii,"",@"SHT_CUDA_INFO"
	.sectionflags	@""
	.align	4


	//----- nvinfo : EIATTR_CUDA_API_VERSION
	.align		4
        /*0000*/ 	.byte	0x04, 0x37
        /*0002*/ 	.short	(.L_7 - .L_6)
.L_6:
        /*0004*/ 	.word	0x00000082


	//----- nvinfo : EIATTR_KPARAM_INFO
	.align		4
.L_7:
        /*0008*/ 	.byte	0x04, 0x17
        /*000a*/ 	.short	(.L_9 - .L_8)
.L_8:
        /*000c*/ 	.word	0x00000000
        /*0010*/ 	.short	0x0005
        /*0012*/ 	.short	0x0020
        /*0014*/ 	.byte	0x00, 0xf0, 0x11, 0x00


	//----- nvinfo : EIATTR_KPARAM_INFO
	.align		4
.L_9:
        /*0018*/ 	.byte	0x04, 0x17
        /*001a*/ 	.short	(.L_11 - .L_10)
.L_10:
        /*001c*/ 	.word	0x00000000
        /*0020*/ 	.short	0x0004
        /*0022*/ 	.short	0x001c
        /*0024*/ 	.byte	0x00, 0xf0, 0x11, 0x00


	//----- nvinfo : EIATTR_KPARAM_INFO
	.align		4
.L_11:
        /*0028*/ 	.byte	0x04, 0x17
        /*002a*/ 	.short	(.L_13 - .L_12)
.L_12:
        /*002c*/ 	.word	0x00000000
        /*0030*/ 	.short	0x0003
        /*0032*/ 	.short	0x0018
        /*0034*/ 	.byte	0x00, 0xf0, 0x11, 0x00


	//----- nvinfo : EIATTR_KPARAM_INFO
	.align		4
.L_13:
        /*0038*/ 	.byte	0x04, 0x17
        /*003a*/ 	.short	(.L_15 - .L_14)
.L_14:
        /*003c*/ 	.word	0x00000000
        /*0040*/ 	.short	0x0002
        /*0042*/ 	.short	0x0010
        /*0044*/ 	.byte	0x00, 0xf5, 0x21, 0x00


	//----- nvinfo : EIATTR_KPARAM_INFO
	.align		4
.L_15:
        /*0048*/ 	.byte	0x04, 0x17
        /*004a*/ 	.short	(.L_17 - .L_16)
.L_16:
        /*004c*/ 	.word	0x00000000
        /*0050*/ 	.short	0x0001
        /*0052*/ 	.short	0x0008
        /*0054*/ 	.byte	0x00, 0xf5, 0x21, 0x00


	//----- nvinfo : EIATTR_KPARAM_INFO
	.align		4
.L_17:
        /*0058*/ 	.byte	0x04, 0x17
        /*005a*/ 	.short	(.L_19 - .L_18)
.L_18:
        /*005c*/ 	.word	0x00000000
        /*0060*/ 	.short	0x0000
        /*0062*/ 	.short	0x0000
        /*0064*/ 	.byte	0x00, 0xf5, 0x21, 0x00


	//----- nvinfo : EIATTR_SPARSE_MMA_MASK
	.align		4
.L_19:
        /*0068*/ 	.byte	0x03, 0x50
        /*006a*/ 	.short	0x0000


	//----- nvinfo : EIATTR_MAXREG_COUNT
	.align		4
        /*006c*/ 	.byte	0x03, 0x1b
        /*006e*/ 	.short	0x00ff


	//----- nvinfo : EIATTR_MERCURY_ISA_VERSION
	.align		4
        /*0070*/ 	.byte	0x03, 0x5f
        /*0072*/ 	.short	0x0101


	//----- nvinfo : EIATTR_VRC_CTA_INIT_COUNT
	.align		4
        /*0074*/ 	.byte	0x02, 0x4a
	.zero		1
	.zero		1


	//----- nvinfo : EIATTR_EXIT_INSTR_OFFSETS
	.align		4
        /*0078*/ 	.byte	0x04, 0x1c
        /*007a*/ 	.short	(.L_21 - .L_20)


	//   ....[0]....
.L_20:
        /*007c*/ 	.word	0x000000c0


	//   ....[1]....
        /*0080*/ 	.word	0x000001a0


	//----- nvinfo : EIATTR_CBANK_PARAM_SIZE
	.align		4
.L_21:
        /*0084*/ 	.byte	0x03, 0x19
        /*0086*/ 	.short	0x0024


	//----- nvinfo : EIATTR_PARAM_CBANK
	.align		4
        /*0088*/ 	.byte	0x04, 0x0a
        /*008a*/ 	.short	(.L_23 - .L_22)
	.align		4
.L_22:
        /*008c*/ 	.word	index@(.nv.constant0._Z21calcolaProdEsternoGPUPiS_S_iii)
        /*0090*/ 	.short	0x0380
        /*0092*/ 	.short	0x0024


	//----- nvinfo : EIATTR_SW_WAR
	.align		4
.L_23:
        /*0094*/ 	.byte	0x04, 0x36
        /*0096*/ 	.short	(.L_25 - .L_24)
.L_24:
        /*0098*/ 	.word	0x00000008
.L_25:


//--------------------- .nv.callgraph             --------------------------
	.section	.nv.callgraph,"",@"SHT_CUDA_CALLGRAPH"
	.align	4
	.sectionentsize	8
	.align		4
        /*0000*/ 	.word	0x00000000
	.align		4
        /*0004*/ 	.word	0xffffffff
	.align		4
        /*0008*/ 	.word	0x00000000
	.align		4
        /*000c*/ 	.word	0xfffffffe
	.align		4
        /*0010*/ 	.word	0x00000000
	.align		4
        /*0014*/ 	.word	0xfffffffd
	.align		4
        /*0018*/ 	.word	0x00000000
	.align		4
        /*001c*/ 	.word	0xfffffffc


//--------------------- .text._Z21calcolaProdEsternoGPUPiS_S_iii --------------------------
	.section	.text._Z21calcolaProdEsternoGPUPiS_S_iii,"ax",@progbits
	.align	128
        .global         _Z21calcolaProdEsternoGPUPiS_S_iii
        .type           _Z21calcolaProdEsternoGPUPiS_S_iii,@function
        .size           _Z21calcolaProdEsternoGPUPiS_S_iii,(.L_x_1 - _Z21calcolaProdEsternoGPUPiS_S_iii)
        .other          _Z21calcolaProdEsternoGPUPiS_S_iii,@"STO_CUDA_ENTRY STV_DEFAULT"
_Z21calcolaProdEsternoGPUPiS_S_iii:
.text._Z21calcolaProdEsternoGPUPiS_S_iii:
[----:B------:R-:W-:Y:S01]  /*0000*/  LDC R1, c[0x0][0x37c] ;  /* 0x0000df00ff017b82 */ /* 0x000fe20000000800 */
[----:B------:R-:W0:Y:S01]  /*0010*/  S2R R0, SR_TID.Y ;  /* 0x0000000000007919 */ /* 0x000e220000002200 */
[----:B------:R-:W1:Y:S01]  /*0020*/  LDCU UR4, c[0x0][0x360] ;  /* 0x00006c00ff0477ac */ /* 0x000e620008000800 */
[----:B------:R-:W0:Y:S01]  /*0030*/  S2R R3, SR_CTAID.Y ;  /* 0x0000000000037919 */ /* 0x000e220000002600 */
[----:B------:R-:W0:Y:S01]  /*0040*/  LDCU UR5, c[0x0][0x364] ;  /* 0x00006c80ff0577ac */ /* 0x000e220008000800 */
[----:B------:R-:W1:Y:S01]  /*0050*/  S2R R9, SR_TID.X ;  /* 0x0000000000097919 */ /* 0x000e620000002100 */
[----:B------:R-:W2:Y:S01]  /*0060*/  LDCU.64 UR6, c[0x0][0x398] ;  /* 0x00007300ff0677ac */ /* 0x000ea20008000a00 */
[----:B------:R-:W1:Y:S01]  /*0070*/  S2R R2, SR_CTAID.X ;  /* 0x0000000000027919 */ /* 0x000e620000002500 */
[----:B0-----:R-:W-:-:S05]  /*0080*/  IMAD R0, R3, UR5, R0 ;  /* 0x0000000503007c24 */ /* 0x001fca000f8e0200 */
[----:B--2---:R-:W-:Y:S01]  /*0090*/  ISETP.GE.AND P0, PT, R0, UR7, PT ;  /* 0x0000000700007c0c */ /* 0x004fe2000bf06270 */
[----:B-1----:R-:W-:-:S05]  /*00a0*/  IMAD R9, R2, UR4, R9 ;  /* 0x0000000402097c24 */ /* 0x002fca000f8e0209 */
[----:B------:R-:W-:-:S13]  /*00b0*/  ISETP.GE.OR P0, PT, R9, UR6, P0 ;  /* 0x0000000609007c0c */ /* 0x000fda0008706670 */
[----:B------:R-:W-:Y:S05]  /*00c0*/  @P0 EXIT ;  /* 0x000000000000094d */ /* 0x000fea0003800000 */
[----:B------:R-:W0:Y:S01]  /*00d0*/  LDC.64 R2, c[0x0][0x380] ;  /* 0x0000e000ff027b82 */ /* 0x000e220000000a00 */
[----:B------:R-:W1:Y:S01]  /*00e0*/  LDCU.64 UR4, c[0x0][0x358] ;  /* 0x00006b00ff0477ac */ /* 0x000e620008000a00 */
[----:B------:R-:W2:Y:S06]  /*00f0*/  LDCU UR6, c[0x0][0x3a0] ;  /* 0x00007400ff0677ac */ /* 0x000eac0008000800 */
[----:B------:R-:W3:Y:S08]  /*0100*/  LDC.64 R4, c[0x0][0x388] ;  /* 0x0000e200ff047b82 */ /* 0x000ef00000000a00 */
[----:B------:R-:W4:Y:S01]  /*0110*/  LDC.64 R6, c[0x0][0x390] ;  /* 0x0000e400ff067b82 */ /* 0x000f220000000a00 */
[----:B0-----:R-:W-:-:S06]  /*0120*/  IMAD.WIDE R2, R9, 0x4, R2 ;  /* 0x0000000409027825 */ /* 0x001fcc00078e0202 */
[----:B-1----:R-:W5:Y:S01]  /*0130*/  LDG.E R2, desc[UR4][R2.64] ;  /* 0x0000000402027981 */ /* 0x002f62000c1e1900 */
[----:B---3--:R-:W-:-:S06]  /*0140*/  IMAD.WIDE.U32 R4, R0, 0x4, R4 ;  /* 0x0000000400047825 */ /* 0x008fcc00078e0004 */
[----:B------:R-:W5:Y:S01]  /*0150*/  LDG.E R5, desc[UR4][R4.64] ;  /* 0x0000000404057981 */ /* 0x000f62000c1e1900 */
[----:B--2---:R-:W-:-:S04]  /*0160*/  IMAD R9, R9, UR6, R0 ;  /* 0x0000000609097c24 */ /* 0x004fc8000f8e0200 */
[----:B----4-:R-:W-:-:S04]  /*0170*/  IMAD.WIDE R6, R9, 0x4, R6 ;  /* 0x0000000409067825 */ /* 0x010fc800078e0206 */
[----:B-----5:R-:W-:-:S05]  /*0180*/  IMAD R9, R2, R5, RZ ;  /* 0x0000000502097224 */ /* 0x020fca00078e02ff */
[----:B------:R-:W-:Y:S01]  /*0190*/  STG.E desc[UR4][R6.64], R9 ;  /* 0x0000000906007986 */ /* 0x000fe2000c101904 */
[----:B------:R-:W-:Y:S05]  /*01a0*/  EXIT ;  /* 0x000000000000794d */ /* 0x000fea0003800000 */
.L_x_0:
[----:B------:R-:W-:-:S00]  /*01b0*/  BRA `(.L_x_0) ;  /* 0xfffffffc00fc7947 */ /* 0x000fc0000383ffff */
[----:B------:R-:W-:-:S00]  /*01c0*/  NOP ;  /* 0x0000000000007918 */ /* 0x000fc00000000000 */
        /* <DEDUP_REMOVED lines=11> */
.L_x_1:


//--------------------- .nv.shared.reserved.0     --------------------------
	.section	.nv.shared.reserved.0,"aw",@nobits
	.weak		__nv_reservedSMEM_offset_0_alias
	.size		__nv_reservedSMEM_offset_0_alias, 0, 64
	.other		__nv_reservedSMEM_offset_0_alias,@"STO_CUDA_RESERVED_SHARED STV_DEFAULT"
__nv_reservedSMEM_offset_0_alias:
	.zero		0
	.zero		64


//--------------------- .nv.constant0._Z21calcolaProdEsternoGPUPiS_S_iii --------------------------
	.section	.nv.constant0._Z21calcolaProdEsternoGPUPiS_S_iii,"a",@progbits
	.sectionflags	@""
	.align	4
.nv.constant0._Z21calcolaProdEsternoGPUPiS_S_iii:
	.zero		932


//--------------------- SYMBOLS --------------------------

	.type		.nv.reservedSmem.offset0,@object
	.size		.nv.reservedSmem.offset0,0x4
